//
// Generated by NVIDIA NVVM Compiler
//
// Compiler Build ID: CL-36424714
// Cuda compilation tools, release 13.0, V13.0.88
// Based on NVVM 20.0.0
//

.version 9.0
.target sm_100
.address_size 64

	// .globl	_Z10deviceTaskP12sfDataStruct
.extern .func  (.param .b32 func_retval0) vprintf
(
	.param .b64 vprintf_param_0,
	.param .b64 vprintf_param_1
)
;
.global .align 1 .b8 $str[52] = {32, 32, 32, 32, 40, 43, 41, 32, 70, 111, 117, 110, 100, 32, 115, 101, 101, 100, 32, 45, 62, 32, 37, 108, 108, 100, 32, 97, 116, 32, 40, 37, 100, 44, 32, 37, 100, 41, 32, 47, 32, 40, 37, 100, 44, 32, 37, 100, 41, 7, 10};
.global .align 1 .b8 $str$1[70] = {32, 32, 32, 32, 40, 43, 41, 32, 70, 111, 117, 110, 100, 32, 115, 101, 101, 100, 32, 45, 62, 32, 37, 108, 108, 100, 32, 97, 116, 32, 40, 37, 100, 44, 32, 37, 100, 41, 32, 47, 32, 40, 37, 100, 44, 32, 37, 100, 41, 32, 119, 105, 116, 104, 32, 102, 114, 101, 113, 117, 101, 110, 99, 121, 32, 37, 100, 7, 10};

.visible .entry _Z10deviceTaskP12sfDataStruct(
	.param .u64 .ptr .align 1 _Z10deviceTaskP12sfDataStruct_param_0
)
{
	.local .align 8 .b8 	__local_depot0[32];
	.reg .b64 	%SP;
	.reg .b64 	%SPL;
	.reg .pred 	%p<26>;
	.reg .b32 	%r<167>;
	.reg .b64 	%rd<81>;

	mov.u64 	%SPL, __local_depot0;
	cvta.local.u64 	%SP, %SPL;
	ld.param.u64 	%rd5, [_Z10deviceTaskP12sfDataStruct_param_0];
	cvta.to.global.u64 	%rd1, %rd5;
	add.u64 	%rd6, %SP, 0;
	add.u64 	%rd2, %SPL, 0;
	mov.u32 	%r40, %ctaid.x;
	mov.u32 	%r41, %ntid.x;
	mov.u32 	%r42, %tid.x;
	mad.lo.s32 	%r43, %r40, %r41, %r42;
	cvt.u64.u32 	%rd7, %r43;
	ld.global.u64 	%rd8, [%rd1+8];
	add.s64 	%rd3, %rd8, %rd7;
	mov.u32 	%r44, %ctaid.y;
	mov.u32 	%r45, %ntid.y;
	mov.u32 	%r46, %tid.y;
	mad.lo.s32 	%r47, %r44, %r45, %r46;
	ld.global.v2.u32 	{%r1, %r2}, [%rd1+32];
	add.s32 	%r3, %r47, %r1;
	mov.u32 	%r48, %ctaid.z;
	mov.u32 	%r49, %ntid.z;
	mul.lo.s32 	%r4, %r48, %r49;
	mov.u32 	%r5, %tid.z;
	add.s32 	%r50, %r4, %r5;
	add.s32 	%r6, %r50, %r2;
	ld.global.u64 	%rd9, [%rd1+16];
	setp.gt.s64 	%p1, %rd3, %rd9;
	@%p1 bra 	$L__BB0_23;
	ld.global.u32 	%r51, [%rd1+40];
	add.s32 	%r52, %r1, %r51;
	add.s32 	%r53, %r52, -1;
	setp.ge.s32 	%p2, %r3, %r53;
	@%p2 bra 	$L__BB0_23;
	ld.global.u32 	%r54, [%rd1+44];
	add.s32 	%r55, %r2, %r54;
	add.s32 	%r56, %r55, -1;
	setp.ge.s32 	%p3, %r6, %r56;
	@%p3 bra 	$L__BB0_23;
	ld.global.u32 	%r57, [%rd1];
	setp.eq.s32 	%p4, %r57, 0;
	@%p4 bra 	$L__BB0_18;
	setp.ne.s32 	%p5, %r57, 1;
	@%p5 bra 	$L__BB0_23;
	ld.global.u32 	%r7, [%rd1+48];
	setp.lt.s32 	%p6, %r7, 1;
	mov.b32 	%r164, 0;
	@%p6 bra 	$L__BB0_16;
	ld.global.u32 	%r8, [%rd1+52];
	setp.lt.s32 	%p7, %r8, 1;
	@%p7 bra 	$L__BB0_16;
	and.b32  	%r9, %r8, 3;
	and.b32  	%r10, %r8, 2147483644;
	neg.s32 	%r11, %r10;
	mul.lo.s32 	%r61, %r2, 389711;
	mad.lo.s32 	%r62, %r4, 389711, %r61;
	mad.lo.s32 	%r12, %r5, 389711, %r62;
	add.s32 	%r63, %r2, %r5;
	add.s32 	%r64, %r63, %r4;
	add.s32 	%r13, %r64, 3;
	mul.lo.s32 	%r14, %r6, 389711;
	mov.b32 	%r154, 0;
	mov.u32 	%r164, %r154;
$L__BB0_8:
	setp.lt.u32 	%p8, %r8, 4;
	add.s32 	%r67, %r154, %r3;
	mul.lo.s32 	%r68, %r67, %r67;
	mul.lo.s32 	%r69, %r68, 4987142;
	cvt.u64.u32 	%rd10, %r69;
	mul.lo.s32 	%r70, %r67, 5947611;
	cvt.s64.s32 	%rd11, %r70;
	add.s64 	%rd12, %rd3, %rd11;
	add.s64 	%rd4, %rd12, %rd10;
	mov.b32 	%r162, 0;
	@%p8 bra 	$L__BB0_11;
	mov.u32 	%r156, %r14;
	mov.u32 	%r157, %r13;
	mov.u32 	%r158, %r12;
	mov.u32 	%r159, %r11;
$L__BB0_10:
	add.s32 	%r71, %r157, -2;
	add.s32 	%r72, %r157, -3;
	mul.lo.s32 	%r73, %r72, %r72;
	mul.wide.u32 	%rd13, %r73, 4392871;
	cvt.s64.s32 	%rd14, %r156;
	add.s64 	%rd15, %rd4, %rd14;
	add.s64 	%rd16, %rd15, %rd13;
	xor.b64  	%rd17, %rd16, 25303508018;
	mad.lo.s64 	%rd18, %rd17, 25214903917, 11;
	shr.u64 	%rd19, %rd18, 17;
	cvt.u32.u64 	%r74, %rd19;
	and.b32  	%r75, %r74, 2147483647;
	mul.lo.s32 	%r76, %r75, -858993459;
	shf.l.wrap.b32 	%r77, %r76, %r76, 31;
	setp.lt.u32 	%p9, %r77, 429496730;
	selp.u32 	%r78, 1, 0, %p9;
	add.s32 	%r79, %r164, %r78;
	mul.lo.s32 	%r80, %r71, %r71;
	mul.wide.u32 	%rd20, %r80, 4392871;
	add.s32 	%r81, %r158, 389711;
	cvt.s64.s32 	%rd21, %r81;
	add.s64 	%rd22, %rd4, %rd21;
	add.s64 	%rd23, %rd22, %rd20;
	xor.b64  	%rd24, %rd23, 25303508018;
	mad.lo.s64 	%rd25, %rd24, 25214903917, 11;
	shr.u64 	%rd26, %rd25, 17;
	cvt.u32.u64 	%r82, %rd26;
	and.b32  	%r83, %r82, 2147483647;
	mul.lo.s32 	%r84, %r83, -858993459;
	shf.l.wrap.b32 	%r85, %r84, %r84, 31;
	setp.lt.u32 	%p10, %r85, 429496730;
	selp.u32 	%r86, 1, 0, %p10;
	add.s32 	%r87, %r79, %r86;
	add.s32 	%r88, %r80, %r71;
	add.s32 	%r89, %r71, %r88;
	add.s32 	%r90, %r89, 1;
	mul.wide.u32 	%rd27, %r90, 4392871;
	add.s32 	%r91, %r158, 779422;
	cvt.s64.s32 	%rd28, %r91;
	add.s64 	%rd29, %rd4, %rd28;
	add.s64 	%rd30, %rd29, %rd27;
	xor.b64  	%rd31, %rd30, 25303508018;
	mad.lo.s64 	%rd32, %rd31, 25214903917, 11;
	shr.u64 	%rd33, %rd32, 17;
	cvt.u32.u64 	%r92, %rd33;
	and.b32  	%r93, %r92, 2147483647;
	mul.lo.s32 	%r94, %r93, -858993459;
	shf.l.wrap.b32 	%r95, %r94, %r94, 31;
	setp.lt.u32 	%p11, %r95, 429496730;
	selp.u32 	%r96, 1, 0, %p11;
	add.s32 	%r97, %r87, %r96;
	mul.lo.s32 	%r98, %r157, %r157;
	mul.wide.u32 	%rd34, %r98, 4392871;
	add.s32 	%r99, %r158, 1169133;
	cvt.s64.s32 	%rd35, %r99;
	add.s64 	%rd36, %rd4, %rd35;
	add.s64 	%rd37, %rd36, %rd34;
	xor.b64  	%rd38, %rd37, 25303508018;
	mad.lo.s64 	%rd39, %rd38, 25214903917, 11;
	shr.u64 	%rd40, %rd39, 17;
	cvt.u32.u64 	%r100, %rd40;
	and.b32  	%r101, %r100, 2147483647;
	mul.lo.s32 	%r102, %r101, -858993459;
	shf.l.wrap.b32 	%r103, %r102, %r102, 31;
	setp.lt.u32 	%p12, %r103, 429496730;
	selp.u32 	%r104, 1, 0, %p12;
	add.s32 	%r164, %r97, %r104;
	add.s32 	%r159, %r159, 4;
	add.s32 	%r158, %r158, 1558844;
	add.s32 	%r157, %r157, 4;
	add.s32 	%r156, %r156, 1558844;
	setp.ne.s32 	%p13, %r159, 0;
	mov.u32 	%r162, %r10;
	@%p13 bra 	$L__BB0_10;
$L__BB0_11:
	setp.eq.s32 	%p14, %r9, 0;
	@%p14 bra 	$L__BB0_15;
	setp.eq.s32 	%p15, %r9, 1;
	add.s32 	%r30, %r162, %r6;
	mul.lo.s32 	%r105, %r30, %r30;
	mul.wide.u32 	%rd41, %r105, 4392871;
	mul.lo.s32 	%r106, %r30, 389711;
	cvt.s64.s32 	%rd42, %r106;
	add.s64 	%rd43, %rd4, %rd42;
	add.s64 	%rd44, %rd43, %rd41;
	xor.b64  	%rd45, %rd44, 25303508018;
	mad.lo.s64 	%rd46, %rd45, 25214903917, 11;
	shr.u64 	%rd47, %rd46, 17;
	cvt.u32.u64 	%r107, %rd47;
	and.b32  	%r108, %r107, 2147483647;
	mul.lo.s32 	%r109, %r108, -858993459;
	shf.l.wrap.b32 	%r110, %r109, %r109, 31;
	setp.lt.u32 	%p16, %r110, 429496730;
	selp.u32 	%r111, 1, 0, %p16;
	add.s32 	%r164, %r164, %r111;
	@%p15 bra 	$L__BB0_15;
	setp.eq.s32 	%p17, %r9, 2;
	mad.lo.s32 	%r112, %r30, %r30, %r30;
	add.s32 	%r113, %r30, %r112;
	add.s32 	%r114, %r113, 1;
	mul.wide.u32 	%rd48, %r114, 4392871;
	mad.lo.s32 	%r115, %r30, 389711, 389711;
	cvt.s64.s32 	%rd49, %r115;
	add.s64 	%rd50, %rd4, %rd49;
	add.s64 	%rd51, %rd50, %rd48;
	xor.b64  	%rd52, %rd51, 25303508018;
	mad.lo.s64 	%rd53, %rd52, 25214903917, 11;
	shr.u64 	%rd54, %rd53, 17;
	cvt.u32.u64 	%r116, %rd54;
	and.b32  	%r117, %r116, 2147483647;
	mul.lo.s32 	%r118, %r117, -858993459;
	shf.l.wrap.b32 	%r119, %r118, %r118, 31;
	setp.lt.u32 	%p18, %r119, 429496730;
	selp.u32 	%r120, 1, 0, %p18;
	add.s32 	%r164, %r164, %r120;
	@%p17 bra 	$L__BB0_15;
	add.s32 	%r121, %r30, 2;
	mul.lo.s32 	%r122, %r121, %r121;
	mul.wide.u32 	%rd55, %r122, 4392871;
	mul.lo.s32 	%r123, %r121, 389711;
	cvt.s64.s32 	%rd56, %r123;
	add.s64 	%rd57, %rd4, %rd56;
	add.s64 	%rd58, %rd57, %rd55;
	xor.b64  	%rd59, %rd58, 25303508018;
	mad.lo.s64 	%rd60, %rd59, 25214903917, 11;
	shr.u64 	%rd61, %rd60, 17;
	cvt.u32.u64 	%r124, %rd61;
	and.b32  	%r125, %r124, 2147483647;
	mul.lo.s32 	%r126, %r125, -858993459;
	shf.l.wrap.b32 	%r127, %r126, %r126, 31;
	setp.lt.u32 	%p19, %r127, 429496730;
	selp.u32 	%r128, 1, 0, %p19;
	add.s32 	%r164, %r164, %r128;
$L__BB0_15:
	add.s32 	%r154, %r154, 1;
	setp.eq.s32 	%p20, %r154, %r7;
	@%p20 bra 	$L__BB0_16;
	bra.uni 	$L__BB0_8;
$L__BB0_16:
	ld.global.u32 	%r129, [%rd1+444];
	setp.lt.s32 	%p21, %r164, %r129;
	@%p21 bra 	$L__BB0_23;
	shl.b32 	%r130, %r3, 4;
	shl.b32 	%r131, %r6, 4;
	st.local.u64 	[%rd2], %rd3;
	st.local.v2.u32 	[%rd2+8], {%r3, %r6};
	st.local.v2.u32 	[%rd2+16], {%r130, %r131};
	st.local.u32 	[%rd2+24], %r164;
	mov.u64 	%rd62, $str$1;
	cvta.global.u64 	%rd63, %rd62;
	{ // callseq 0, 0
	.param .b64 param0;
	st.param.b64 	[param0], %rd63;
	.param .b64 param1;
	st.param.b64 	[param1], %rd6;
	.param .b32 retval0;
	call.uni (retval0), 
	vprintf, 
	(
	param0, 
	param1
	);
	ld.param.b32 	%r132, [retval0];
	} // callseq 0
	bra.uni 	$L__BB0_23;
$L__BB0_18:
	ld.global.u32 	%r36, [%rd1+56];
	setp.lt.s32 	%p22, %r36, 1;
	@%p22 bra 	$L__BB0_22;
	mov.b32 	%r165, 0;
	bra.uni 	$L__BB0_21;
$L__BB0_20:
	add.s32 	%r165, %r165, 1;
	setp.ge.s32 	%p25, %r165, %r36;
	@%p25 bra 	$L__BB0_22;
$L__BB0_21:
	mul.wide.u32 	%rd65, %r165, 12;
	add.s64 	%rd66, %rd1, %rd65;
	ld.global.u32 	%r135, [%rd66+60];
	ld.global.u32 	%r136, [%rd66+64];
	ld.global.u32 	%r137, [%rd66+68];
	add.s32 	%r138, %r135, %r3;
	add.s32 	%r139, %r136, %r6;
	mul.lo.s32 	%r140, %r138, %r138;
	mul.lo.s32 	%r141, %r140, 4987142;
	cvt.u64.u32 	%rd67, %r141;
	mul.lo.s32 	%r142, %r138, 5947611;
	cvt.s64.s32 	%rd68, %r142;
	mul.lo.s32 	%r143, %r139, %r139;
	mul.wide.u32 	%rd69, %r143, 4392871;
	mul.lo.s32 	%r144, %r139, 389711;
	cvt.s64.s32 	%rd70, %r144;
	add.s64 	%rd71, %rd3, %rd68;
	add.s64 	%rd72, %rd71, %rd67;
	add.s64 	%rd73, %rd72, %rd70;
	add.s64 	%rd74, %rd73, %rd69;
	xor.b64  	%rd75, %rd74, 25303508018;
	mad.lo.s64 	%rd76, %rd75, 25214903917, 11;
	shr.u64 	%rd77, %rd76, 17;
	cvt.u32.u64 	%r145, %rd77;
	and.b32  	%r146, %r145, 2147483647;
	mul.lo.s32 	%r147, %r146, -858993459;
	shf.l.wrap.b32 	%r148, %r147, %r147, 31;
	setp.lt.u32 	%p23, %r148, 429496730;
	selp.u32 	%r149, 1, 0, %p23;
	setp.eq.s32 	%p24, %r137, %r149;
	@%p24 bra 	$L__BB0_20;
	bra.uni 	$L__BB0_23;
$L__BB0_22:
	shl.b32 	%r150, %r3, 4;
	shl.b32 	%r151, %r6, 4;
	st.local.u64 	[%rd2], %rd3;
	st.local.v2.u32 	[%rd2+8], {%r3, %r6};
	st.local.v2.u32 	[%rd2+16], {%r150, %r151};
	mov.u64 	%rd78, $str;
	cvta.global.u64 	%rd79, %rd78;
	{ // callseq 1, 0
	.param .b64 param0;
	st.param.b64 	[param0], %rd79;
	.param .b64 param1;
	st.param.b64 	[param1], %rd6;
	.param .b32 retval0;
	call.uni (retval0), 
	vprintf, 
	(
	param0, 
	param1
	);
	ld.param.b32 	%r152, [retval0];
	} // callseq 1
$L__BB0_23:
	ret;

}


// ===== COMPILED SASS (sm_100) =====

	.target	sm_100

	.elftype	@"ET_EXEC"


//--------------------- .note.nv.tkinfo           --------------------------
	.section	.note.nv.tkinfo,"",@"SHT_NOTE"
	.sectionflags	@"SHF_NOTE_NV_TKINFO"
	.tkinfo
        /*0018*/ 	.word	0x00000002
        /*0030*/ 	.string	""
        /*0030*/ 	.string	"ptxas"
        /*0030*/ 	.string	"Cuda compilation tools, release 13.0, V13.0.88"
        /*0030*/ 	.string	"Build cuda_13.0.r13.0/compiler.36424714_0"
        /*0030*/ 	.string	"-arch sm_100 -m 64 "



//--------------------- .note.nv.cuinfo           --------------------------
	.section	.note.nv.cuinfo,"",@"SHT_NOTE"
	.sectionflags	@"SHF_NOTE_NV_CUINFO"
        /*0018*/ 	.short	0x0002
        /*001a*/ 	.short	0x0064
        /*001c*/ 	.short	0x0082
	.zero		2


//--------------------- .nv.info                  --------------------------
	.section	.nv.info,"",@"SHT_CUDA_INFO"
	.align	4


	//----- nvinfo : EIATTR_REGCOUNT
	.align		4
        /*0000*/ 	.byte	0x04, 0x2f
        /*0002*/ 	.short	(.L_3 - .L_2)
	.align		4
.L_2:
        /*0004*/ 	.word	index@(_Z10deviceTaskP12sfDataStruct)
        /*0008*/ 	.word	0x0000001e


	//----- nvinfo : EIATTR_FRAME_SIZE
	.align		4
.L_3:
        /*000c*/ 	.byte	0x04, 0x11
        /*000e*/ 	.short	(.L_5 - .L_4)
	.align		4
.L_4:
        /*0010*/ 	.word	index@(_Z10deviceTaskP12sfDataStruct)
        /*0014*/ 	.word	0x00000020


	//----- nvinfo : EIATTR_MIN_STACK_SIZE
	.align		4
.L_5:
        /*0018*/ 	.byte	0x04, 0x12
        /*001a*/ 	.short	(.L_7 - .L_6)
	.align		4
.L_6:
        /*001c*/ 	.word	index@(_Z10deviceTaskP12sfDataStruct)
        /*0020*/ 	.word	0x00000020
.L_7:


//--------------------- .nv.compat                --------------------------
	.section	.nv.compat,"",@"SHT_CUDA_COMPAT_INFO"
	.align	4
        /*0000*/ 	.byte	0x02, 0x09, 0x00, 0x00, 0x02, 0x02, 0x01, 0x00, 0x02, 0x05, 0x05, 0x00, 0x03, 0x07, 0x01, 0x01
        /*0010*/ 	.byte	0x02, 0x03, 0x00, 0x00, 0x02, 0x06, 0x01, 0x00, 0x04, 0x0b, 0x08, 0x00, 0x09, 0x00, 0x00, 0x00
        /*0020*/ 	.byte	0x00, 0x00, 0x00, 0x00


//--------------------- .nv.info._Z10deviceTaskP12sfDataStruct --------------------------
	.section	.nv.info._Z10deviceTaskP12sfDataStruct,"",@"SHT_CUDA_INFO"
	.sectionflags	@""
	.align	4


	//----- nvinfo : EIATTR_CUDA_API_VERSION
	.align		4
        /*0000*/ 	.byte	0x04, 0x37
        /*0002*/ 	.short	(.L_9 - .L_8)
.L_8:
        /*0004*/ 	.word	0x00000082


	//----- nvinfo : EIATTR_KPARAM_INFO
	.align		4
.L_9:
        /*0008*/ 	.byte	0x04, 0x17
        /*000a*/ 	.short	(.L_11 - .L_10)
.L_10:
        /*000c*/ 	.word	0x00000000
        /*0010*/ 	.short	0x0000
        /*0012*/ 	.short	0x0000
        /*0014*/ 	.byte	0x00, 0xf5, 0x21, 0x00


	//----- nvinfo : EIATTR_SPARSE_MMA_MASK
	.align		4
.L_11:
        /*0018*/ 	.byte	0x03, 0x50
        /*001a*/ 	.short	0x0000


	//----- nvinfo : EIATTR_MAXREG_COUNT
	.align		4
        /*001c*/ 	.byte	0x03, 0x1b
        /*001e*/ 	.short	0x00ff


	//----- nvinfo : EIATTR_EXTERNS
	.align		4
        /*0020*/ 	.byte	0x04, 0x0f
        /*0022*/ 	.short	(.L_13 - .L_12)


	//   ....[0]....
	.align		4
.L_12:
        /*0024*/ 	.word	index@(vprintf)


	//----- nvinfo : EIATTR_MERCURY_ISA_VERSION
	.align		4
.L_13:
        /*0028*/ 	.byte	0x03, 0x5f
        /*002a*/ 	.short	0x0101


	//----- nvinfo : EIATTR_VRC_CTA_INIT_COUNT
	.align		4
        /*002c*/ 	.byte	0x02, 0x4a
	.zero		1
	.zero		1


	//----- nvinfo : EIATTR_SYSCALL_OFFSETS
	.align		4
        /*0030*/ 	.byte	0x04, 0x46
        /*0032*/ 	.short	(.L_15 - .L_14)


	//   ....[0]....
.L_14:
        /*0034*/ 	.word	0x00000f80


	//   ....[1]....
        /*0038*/ 	.word	0x00001300


	//----- nvinfo : EIATTR_EXIT_INSTR_OFFSETS
	.align		4
.L_15:
        /*003c*/ 	.byte	0x04, 0x1c
        /*003e*/ 	.short	(.L_17 - .L_16)


	//   ....[0]....
.L_16:
        /*0040*/ 	.word	0x000001a0


	//   ....[1]....
        /*0044*/ 	.word	0x00000200


	//   ....[2]....
        /*0048*/ 	.word	0x00000260


	//   ....[3]....
        /*004c*/ 	.word	0x000002b0


	//   ....[4]....
        /*0050*/ 	.word	0x00000e90


	//   ....[5]....
        /*0054*/ 	.word	0x00000f90


	//   ....[6]....
        /*0058*/ 	.word	0x00001200


	//   ....[7]....
        /*005c*/ 	.word	0x00001310


	//----- nvinfo : EIATTR_CRS_STACK_SIZE
	.align		4
.L_17:
        /*0060*/ 	.byte	0x04, 0x1e
        /*0062*/ 	.short	(.L_19 - .L_18)
.L_18:
        /*0064*/ 	.word	0x00000000


	//----- nvinfo : EIATTR_CBANK_PARAM_SIZE
	.align		4
.L_19:
        /*0068*/ 	.byte	0x03, 0x19
        /*006a*/ 	.short	0x0008


	//----- nvinfo : EIATTR_PARAM_CBANK
	.align		4
        /*006c*/ 	.byte	0x04, 0x0a
        /*006e*/ 	.short	(.L_21 - .L_20)
	.align		4
.L_20:
        /*0070*/ 	.word	index@(.nv.constant0._Z10deviceTaskP12sfDataStruct)
        /*0074*/ 	.short	0x0380
        /*0076*/ 	.short	0x0008


	//----- nvinfo : EIATTR_SW_WAR
	.align		4
.L_21:
        /*0078*/ 	.byte	0x04, 0x36
        /*007a*/ 	.short	(.L_23 - .L_22)
.L_22:
        /*007c*/ 	.word	0x00000008
.L_23:


//--------------------- .nv.callgraph             --------------------------
	.section	.nv.callgraph,"",@"SHT_CUDA_CALLGRAPH"
	.align	4
	.sectionentsize	8
	.align		4
        /*0000*/ 	.word	0x00000000
	.align		4
        /*0004*/ 	.word	0xffffffff
	.align		4
        /*0008*/ 	.word	index@(_Z10deviceTaskP12sfDataStruct)
	.align		4
        /*000c*/ 	.word	index@(vprintf)
	.align		4
        /*0010*/ 	.word	0x00000000
	.align		4
        /*0014*/ 	.word	0xfffffffe
	.align		4
        /*0018*/ 	.word	0x00000000
	.align		4
        /*001c*/ 	.word	0xfffffffd
	.align		4
        /*0020*/ 	.word	0x00000000
	.align		4
        /*0024*/ 	.word	0xfffffffc


//--------------------- .nv.constant4             --------------------------
	.section	.nv.constant4,"a",@progbits
	.align	8
	.align		8
.nv.constant4:
        /*0000*/ 	.dword	vprintf
	.align		8
        /*0008*/ 	.dword	$str
	.align		8
        /*0010*/ 	.dword	$str$1


//--------------------- .text._Z10deviceTaskP12sfDataStruct --------------------------
	.section	.text._Z10deviceTaskP12sfDataStruct,"ax",@progbits
	.align	128
        .global         _Z10deviceTaskP12sfDataStruct
        .type           _Z10deviceTaskP12sfDataStruct,@function
        .size           _Z10deviceTaskP12sfDataStruct,(.L_x_11 - _Z10deviceTaskP12sfDataStruct)
        .other          _Z10deviceTaskP12sfDataStruct,@"STO_CUDA_ENTRY STV_DEFAULT"
_Z10deviceTaskP12sfDataStruct:
.text._Z10deviceTaskP12sfDataStruct:
[----:B------:R-:W0:Y:S08]  /*0000*/  LDC R1, c[0x0][0x37c] ;  /* 0x0000df00ff017b82 */ /* 0x000e300000000800 */
[----:B------:R-:W1:Y:S01]  /*0010*/  LDC.64 R6, c[0x0][0x380] ;  /* 0x0000e000ff067b82 */ /* 0x000e620000000a00 */
[----:B------:R-:W1:Y:S01]  /*0020*/  LDCU.64 UR14, c[0x0][0x358] ;  /* 0x00006b00ff0e77ac */ /* 0x000e620008000a00 */
[----:B0-----:R-:W-:Y:S01]  /*0030*/  VIADD R1, R1, 0xffffffe0 ;  /* 0xffffffe001017836 */ /* 0x001fe20000000000 */
[----:B-1----:R-:W2:Y:S04]  /*0040*/  LDG.E.64 R2, desc[UR14][R6.64+0x8] ;  /* 0x0000080e06027981 */ /* 0x002ea8000c1e1b00 */
[----:B------:R-:W3:Y:S01]  /*0050*/  LDG.E.64 R4, desc[UR14][R6.64+0x10] ;  /* 0x0000100e06047981 */ /* 0x000ee2000c1e1b00 */
[----:B------:R-:W0:Y:S01]  /*0060*/  LDCU UR5, c[0x0][0x2fc] ;  /* 0x00005f80ff0577ac */ /* 0x000e220008000800 */
[----:B------:R-:W1:Y:S01]  /*0070*/  S2UR UR7, SR_CTAID.X ;  /* 0x00000000000779c3 */ /* 0x000e620000002500 */
[----:B------:R-:W-:Y:S01]  /*0080*/  R2UR UR11, R1 ;  /* 0x00000000010b72ca */ /* 0x000fe200000e0000 */
[----:B------:R-:W1:Y:S01]  /*0090*/  S2R R0, SR_TID.X ;  /* 0x0000000000007919 */ /* 0x000e620000002100 */
[----:B------:R-:W4:Y:S01]  /*00a0*/  LDCU UR4, c[0x0][0x2f8] ;  /* 0x00005f00ff0477ac */ /* 0x000f220008000800 */
[----:B------:R-:W5:Y:S04]  /*00b0*/  S2R R11, SR_TID.Y ;  /* 0x00000000000b7919 */ /* 0x000f680000002200 */
[----:B------:R-:W1:Y:S08]  /*00c0*/  LDC R9, c[0x0][0x360] ;  /* 0x0000d800ff097b82 */ /* 0x000e700000000800 */
[----:B------:R-:W-:Y:S01]  /*00d0*/  S2UR UR10, SR_CTAID.Y ;  /* 0x00000000000a79c3 */ /* 0x000fe20000002600 */
[----:B----4-:R-:W-:-:S07]  /*00e0*/  UIADD3 UR8, UP0, UPT, UR11, UR4, URZ ;  /* 0x000000040b087290 */ /* 0x010fce000ff1e0ff */
[----:B------:R-:W5:Y:S01]  /*00f0*/  LDC R8, c[0x0][0x364] ;  /* 0x0000d900ff087b82 */ /* 0x000f620000000800 */
[----:B0-----:R-:W-:-:S07]  /*0100*/  UIADD3.X UR9, UPT, UPT, URZ, UR5, URZ, UP0, !UPT ;  /* 0x00000005ff097290 */ /* 0x001fce00087fe4ff */
[----:B------:R-:W0:Y:S01]  /*0110*/  S2UR UR6, SR_CTAID.Z ;  /* 0x00000000000679c3 */ /* 0x000e220000002700 */
[----:B-1----:R-:W-:Y:S01]  /*0120*/  IMAD R9, R9, UR7, R0 ;  /* 0x0000000709097c24 */ /* 0x002fe2000f8e0200 */
[----:B------:R-:W0:Y:S02]  /*0130*/  LDCU UR7, c[0x0][0x368] ;  /* 0x00006d00ff0777ac */ /* 0x000e240008000800 */
[----:B0-----:R-:W-:Y:S02]  /*0140*/  UIMAD UR6, UR6, UR7, URZ ;  /* 0x00000007060672a4 */ /* 0x001fe4000f8e02ff */
[----:B--2---:R-:W-:Y:S01]  /*0150*/  IADD3 R2, P0, PT, R9, R2, RZ ;  /* 0x0000000209027210 */ /* 0x004fe20007f1e0ff */
[----:B-----5:R-:W-:-:S04]  /*0160*/  IMAD R9, R8, UR10, R11 ;  /* 0x0000000a08097c24 */ /* 0x020fc8000f8e020b */
[----:B------:R-:W-:Y:S01]  /*0170*/  IMAD.X R3, RZ, RZ, R3, P0 ;  /* 0x000000ffff037224 */ /* 0x000fe200000e0603 */
[----:B---3--:R-:W-:-:S04]  /*0180*/  ISETP.GT.U32.AND P0, PT, R2, R4, PT ;  /* 0x000000040200720c */ /* 0x008fc80003f04070 */
[----:B------:R-:W-:-:S13]  /*0190*/  ISETP.GT.AND.EX P0, PT, R3, R5, PT, P0 ;  /* 0x000000050300720c */ /* 0x000fda0003f04300 */
[----:B------:R-:W-:Y:S05]  /*01a0*/  @P0 EXIT ;  /* 0x000000000000094d */ /* 0x000fea0003800000 */
[----:B------:R-:W2:Y:S04]  /*01b0*/  LDG.E.64 R4, desc[UR14][R6.64+0x20] ;  /* 0x0000200e06047981 */ /* 0x000ea8000c1e1b00 */
[----:B------:R-:W3:Y:S01]  /*01c0*/  LDG.E R11, desc[UR14][R6.64+0x28] ;  /* 0x0000280e060b7981 */ /* 0x000ee2000c1e1900 */
[----:B--2---:R-:W-:Y:S01]  /*01d0*/  IMAD.IADD R8, R9, 0x1, R4 ;  /* 0x0000000109087824 */ /* 0x004fe200078e0204 */
[----:B---3--:R-:W-:-:S04]  /*01e0*/  IADD3 R11, PT, PT, R4, -0x1, R11 ;  /* 0xffffffff040b7810 */ /* 0x008fc80007ffe00b */
[----:B------:R-:W-:-:S13]  /*01f0*/  ISETP.GE.AND P0, PT, R8, R11, PT ;  /* 0x0000000b0800720c */ /* 0x000fda0003f06270 */
[----:B------:R-:W-:Y:S05]  /*0200*/  @P0 EXIT ;  /* 0x000000000000094d */ /* 0x000fea0003800000 */
[----:B------:R-:W2:Y:S01]  /*0210*/  LDG.E R0, desc[UR14][R6.64+0x2c] ;  /* 0x00002c0e06007981 */ /* 0x000ea2000c1e1900 */
[----:B------:R-:W0:Y:S02]  /*0220*/  S2R R10, SR_TID.Z ;  /* 0x00000000000a7919 */ /* 0x000e240000002300 */
[C---:B0-----:R-:W-:Y:S02]  /*0230*/  IADD3 R9, PT, PT, R5.reuse, UR6, R10 ;  /* 0x0000000605097c10 */ /* 0x041fe4000fffe00a */
[----:B--2---:R-:W-:-:S04]  /*0240*/  IADD3 R0, PT, PT, R5, -0x1, R0 ;  /* 0xffffffff05007810 */ /* 0x004fc80007ffe000 */
[----:B------:R-:W-:-:S13]  /*0250*/  ISETP.GE.AND P0, PT, R9, R0, PT ;  /* 0x000000000900720c */ /* 0x000fda0003f06270 */
[----:B------:R-:W-:Y:S05]  /*0260*/  @P0 EXIT ;  /* 0x000000000000094d */ /* 0x000fea0003800000 */
[----:B------:R-:W2:Y:S02]  /*0270*/  LDG.E R0, desc[UR14][R6.64] ;  /* 0x0000000e06007981 */ /* 0x000ea4000c1e1900 */
[----:B--2---:R-:W-:-:S13]  /*0280*/  ISETP.NE.AND P0, PT, R0, RZ, PT ;  /* 0x000000ff0000720c */ /* 0x004fda0003f05270 */
[----:B------:R-:W-:Y:S05]  /*0290*/  @!P0 BRA `(.L_x_0) ;  /* 0x0000000c00408947 */ /* 0x000fea0003800000 */
[----:B------:R-:W-:-:S13]  /*02a0*/  ISETP.NE.AND P0, PT, R0, 0x1, PT ;  /* 0x000000010000780c */ /* 0x000fda0003f05270 */
[----:B------:R-:W-:Y:S05]  /*02b0*/  @P0 EXIT ;  /* 0x000000000000094d */ /* 0x000fea0003800000 */
[----:B------:R-:W2:Y:S01]  /*02c0*/  LDG.E R4, desc[UR14][R6.64+0x30] ;  /* 0x0000300e06047981 */ /* 0x000ea2000c1e1900 */
[----:B------:R-:W-:Y:S01]  /*02d0*/  HFMA2 R0, -RZ, RZ, 0, 0 ;  /* 0x00000000ff007431 */ /* 0x000fe200000001ff */
[----:B--2---:R-:W-:-:S13]  /*02e0*/  ISETP.GE.AND P0, PT, R4, 0x1, PT ;  /* 0x000000010400780c */ /* 0x004fda0003f06270 */
[----:B------:R-:W-:Y:S05]  /*02f0*/  @!P0 BRA `(.L_x_1) ;  /* 0x0000000800d88947 */ /* 0x000fea0003800000 */
[----:B------:R-:W2:Y:S02]  /*0300*/  LDG.E R6, desc[UR14][R6.64+0x34] ;  /* 0x0000340e06067981 */ /* 0x000ea4000c1e1900 */
[----:B--2---:R-:W-:-:S13]  /*0310*/  R2UR UR11, R6 ;  /* 0x00000000060b72ca */ /* 0x004fda00000e0000 */
[----:B------:R-:W-:-:S09]  /*0320*/  UISETP.GE.AND UP0, UPT, UR11, 0x1, UPT ;  /* 0x000000010b00788c */ /* 0x000fd2000bf06270 */
[----:B------:R-:W-:Y:S05]  /*0330*/  BRA.U !UP0, `(.L_x_1) ;  /* 0x0000000908c87547 */ /* 0x000fea000b800000 */
[----:B------:R-:W-:Y:S01]  /*0340*/  IADD3 R7, PT, PT, R10, UR6, R5 ;  /* 0x000000060a077c10 */ /* 0x000fe2000fffe005 */
[----:B------:R-:W-:Y:S01]  /*0350*/  ULOP3.LUT UR7, UR11, 0x7ffffffc, URZ, 0xc0, !UPT ;  /* 0x7ffffffc0b077892 */ /* 0x000fe2000f8ec0ff */
[----:B------:R-:W-:Y:S01]  /*0360*/  IADD3 R10, PT, PT, R5, UR6, R10 ;  /* 0x00000006050a7c10 */ /* 0x000fe2000fffe00a */
[----:B------:R-:W-:Y:S01]  /*0370*/  IMAD R6, R9, 0x5f24f, RZ ;  /* 0x0005f24f09067824 */ /* 0x000fe200078e02ff */
[----:B------:R-:W-:Y:S01]  /*0380*/  ULOP3.LUT UR12, UR11, 0x3, URZ, 0xc0, !UPT ;  /* 0x000000030b0c7892 */ /* 0x000fe2000f8ec0ff */
[----:B------:R-:W-:Y:S01]  /*0390*/  IMAD.MOV.U32 R0, RZ, RZ, RZ ;  /* 0x000000ffff007224 */ /* 0x000fe200078e00ff */
[----:B------:R-:W-:Y:S01]  /*03a0*/  UIADD3 UR10, UPT, UPT, -UR7, URZ, URZ ;  /* 0x000000ff070a7290 */ /* 0x000fe2000fffe1ff */
[----:B------:R-:W-:Y:S01]  /*03b0*/  IMAD R7, R7, 0x5f24f, RZ ;  /* 0x0005f24f07077824 */ /* 0x000fe200078e02ff */
[----:B------:R-:W-:Y:S01]  /*03c0*/  UMOV UR4, URZ ;  /* 0x000000ff00047c82 */ /* 0x000fe20008000000 */
[----:B------:R-:W-:-:S09]  /*03d0*/  VIADD R10, R10, 0x3 ;  /* 0x000000030a0a7836 */ /* 0x000fd20000000000 */
.L_x_5:
[----:B------:R-:W-:Y:S01]  /*03e0*/  VIADD R5, R8, UR4 ;  /* 0x0000000408057c36 */ /* 0x000fe20008000000 */
[----:B------:R-:W-:Y:S02]  /*03f0*/  UISETP.GE.U32.AND UP0, UPT, UR11, 0x4, UPT ;  /* 0x000000040b00788c */ /* 0x000fe4000bf06070 */
[----:B------:R-:W-:Y:S01]  /*0400*/  UIADD3 UR4, UPT, UPT, UR4, 0x1, URZ ;  /* 0x0000000104047890 */ /* 0x000fe2000fffe0ff */
[C---:B------:R-:W-:Y:S01]  /*0410*/  IMAD R11, R5.reuse, R5, RZ ;  /* 0x00000005050b7224 */ /* 0x040fe200078e02ff */
[----:B------:R-:W-:Y:S01]  /*0420*/  UMOV UR5, URZ ;  /* 0x000000ff00057c82 */ /* 0x000fe20008000000 */
[----:B------:R-:W-:Y:S02]  /*0430*/  IMAD R5, R5, 0x5ac0db, RZ ;  /* 0x005ac0db05057824 */ /* 0x000fe400078e02ff */
[----:B------:R-:W-:Y:S01]  /*0440*/  IMAD R11, R11, 0x4c1906, RZ ;  /* 0x004c19060b0b7824 */ /* 0x000fe200078e02ff */
[----:B------:R-:W-:-:S04]  /*0450*/  ISETP.NE.AND P0, PT, R4, UR4, PT ;  /* 0x0000000404007c0c */ /* 0x000fc8000bf05270 */
[--C-:B------:R-:W-:Y:S02]  /*0460*/  IADD3 R11, P1, P2, R11, R2, R5.reuse ;  /* 0x000000020b0b7210 */ /* 0x100fe40007a3e005 */
[----:B------:R-:W-:-:S04]  /*0470*/  SHF.R.S32.HI R5, RZ, 0x1f, R5 ;  /* 0x0000001fff057819 */ /* 0x000fc80000011405 */
[----:B------:R-:W-:Y:S01]  /*0480*/  IADD3.X R12, PT, PT, RZ, R3, R5, P1, P2 ;  /* 0x00000003ff0c7210 */ /* 0x000fe20000fe4405 */
[----:B------:R-:W-:Y:S06]  /*0490*/  BRA.U !UP0, `(.L_x_2) ;  /* 0x00000005085c7547 */ /* 0x000fec000b800000 */
[----:B------:R-:W-:Y:S01]  /*04a0*/  MOV R13, R6 ;  /* 0x00000006000d7202 */ /* 0x000fe20000000f00 */
[----:B------:R-:W-:Y:S01]  /*04b0*/  IMAD.MOV.U32 R22, RZ, RZ, R10 ;  /* 0x000000ffff167224 */ /* 0x000fe200078e000a */
[----:B------:R-:W-:Y:S01]  /*04c0*/  UMOV UR5, UR10 ;  /* 0x0000000a00057c82 */ /* 0x000fe20008000000 */
[----:B------:R-:W-:-:S07]  /*04d0*/  IMAD.MOV.U32 R5, RZ, RZ, R7 ;  /* 0x000000ffff057224 */ /* 0x000fce00078e0007 */
.L_x_3:
[C---:B------:R-:W-:Y:S01]  /*04e0*/  IADD3 R14, P1, PT, R13.reuse, R11, RZ ;  /* 0x0000000b0d0e7210 */ /* 0x040fe20007f3e0ff */
[C---:B------:R-:W-:Y:S01]  /*04f0*/  VIADD R16, R22.reuse, 0xfffffffd ;  /* 0xfffffffd16107836 */ /* 0x040fe20000000000 */
[----:B------:R-:W-:Y:S01]  /*0500*/  UIADD3 UR5, UPT, UPT, UR5, 0x4, URZ ;  /* 0x0000000405057890 */ /* 0x000fe2000fffe0ff */
[----:B------:R-:W-:Y:S01]  /*0510*/  VIADD R24, R22, 0xfffffffe ;  /* 0xfffffffe16187836 */ /* 0x000fe20000000000 */
[----:B------:R-:W-:Y:S01]  /*0520*/  LEA.HI.X.SX32 R15, R13, R12, 0x1, P1 ;  /* 0x0000000c0d0f7211 */ /* 0x000fe200008f0eff */
[----:B------:R-:W-:Y:S01]  /*0530*/  IMAD R17, R16, R16, RZ ;  /* 0x0000001010117224 */ /* 0x000fe200078e02ff */
[----:B------:R-:W-:Y:S01]  /*0540*/  UISETP.NE.AND UP0, UPT, UR5, URZ, UPT ;  /* 0x000000ff0500728c */ /* 0x000fe2000bf05270 */
[----:B------:R-:W-:Y:S02]  /*0550*/  IMAD R25, R24, R24, RZ ;  /* 0x0000001818197224 */ /* 0x000fe400078e02ff */
[----:B------:R-:W-:-:S04]  /*0560*/  IMAD.WIDE.U32 R16, R17, 0x4307a7, R14 ;  /* 0x004307a711107825 */ /* 0x000fc800078e000e */
[----:B------:R-:W-:Y:S01]  /*0570*/  HFMA2 R14, -RZ, RZ, 0, 6.55651092529296875e-07 ;  /* 0x0000000bff0e7431 */ /* 0x000fe200000001ff */
[----:B------:R-:W-:Y:S01]  /*0580*/  IADD3 R24, PT, PT, R24, R25, R24 ;  /* 0x0000001918187210 */ /* 0x000fe20007ffe018 */
[----:B------:R-:W-:Y:S01]  /*0590*/  IMAD.MOV.U32 R15, RZ, RZ, 0x0 ;  /* 0x00000000ff0f7424 */ /* 0x000fe200078e00ff */
[----:B------:R-:W-:Y:S01]  /*05a0*/  LOP3.LUT R18, R17, 0x5, RZ, 0x3c, !PT ;  /* 0x0000000511127812 */ /* 0x000fe200078e3cff */
[----:B------:R-:W-:Y:S01]  /*05b0*/  VIADD R21, R5, 0xbe49e ;  /* 0x000be49e05157836 */ /* 0x000fe20000000000 */
[----:B------:R-:W-:Y:S01]  /*05c0*/  LOP3.LUT R17, R16, 0xe434e432, RZ, 0x3c, !PT ;  /* 0xe434e43210117812 */ /* 0x000fe200078e3cff */
[----:B------:R-:W-:Y:S02]  /*05d0*/  VIADD R27, R24, 0x1 ;  /* 0x00000001181b7836 */ /* 0x000fe40000000000 */
[----:B------:R-:W-:Y:S01]  /*05e0*/  IMAD R16, R18, -0x21131993, RZ ;  /* 0xdeece66d12107824 */ /* 0x000fe200078e02ff */
[----:B------:R-:W-:Y:S01]  /*05f0*/  IADD3 R20, P2, PT, R21, R11, RZ ;  /* 0x0000000b15147210 */ /* 0x000fe20007f5e0ff */
[----:B------:R-:W-:-:S03]  /*0600*/  IMAD.WIDE.U32 R18, R17, -0x21131993, R14 ;  /* 0xdeece66d11127825 */ /* 0x000fc600078e000e */
[-C--:B------:R-:W-:Y:S01]  /*0610*/  LEA.HI.X.SX32 R21, R21, R12.reuse, 0x1, P2 ;  /* 0x0000000c15157211 */ /* 0x080fe200010f0eff */
[----:B------:R-:W-:Y:S02]  /*0620*/  IMAD R23, R17, 0x5, R16 ;  /* 0x0000000511177824 */ /* 0x000fe400078e0210 */
[----:B------:R-:W-:Y:S02]  /*0630*/  VIADD R17, R5, 0x5f24f ;  /* 0x0005f24f05117836 */ /* 0x000fe40000000000 */
[----:B------:R-:W-:Y:S01]  /*0640*/  IMAD.WIDE.U32 R20, R27, 0x4307a7, R20 ;  /* 0x004307a71b147825 */ /* 0x000fe200078e0014 */
[----:B------:R-:W-:Y:S02]  /*0650*/  IADD3 R23, PT, PT, R19, R23, RZ ;  /* 0x0000001713177210 */ /* 0x000fe40007ffe0ff */
[-C--:B------:R-:W-:Y:S01]  /*0660*/  IADD3 R16, P1, PT, R17, R11.reuse, RZ ;  /* 0x0000000b11107210 */ /* 0x080fe20007f3e0ff */
[C---:B------:R-:W-:Y:S01]  /*0670*/  VIADD R19, R5.reuse, 0x11d6ed ;  /* 0x0011d6ed05137836 */ /* 0x040fe20000000000 */
[----:B------:R-:W-:Y:S01]  /*0680*/  SHF.R.U64 R23, R18, 0x11, R23 ;  /* 0x0000001112177819 */ /* 0x000fe20000001217 */
[----:B------:R-:W-:Y:S01]  /*0690*/  VIADD R5, R5, 0x17c93c ;  /* 0x0017c93c05057836 */ /* 0x000fe20000000000 */
[----:B------:R-:W-:Y:S01]  /*06a0*/  LEA.HI.X.SX32 R17, R17, R12, 0x1, P1 ;  /* 0x0000000c11117211 */ /* 0x000fe200008f0eff */
[----:B------:R-:W-:Y:S01]  /*06b0*/  VIADD R13, R13, 0x17c93c ;  /* 0x0017c93c0d0d7836 */ /* 0x000fe20000000000 */
[----:B------:R-:W-:-:S02]  /*06c0*/  IADD3 R18, P1, PT, R19, R11, RZ ;  /* 0x0000000b13127210 */ /* 0x000fc40007f3e0ff */
[----:B------:R-:W-:Y:S01]  /*06d0*/  LOP3.LUT R23, R23, 0x7fffffff, RZ, 0xc0, !PT ;  /* 0x7fffffff17177812 */ /* 0x000fe200078ec0ff */
[----:B------:R-:W-:Y:S01]  /*06e0*/  IMAD.WIDE.U32 R16, R25, 0x4307a7, R16 ;  /* 0x004307a719107825 */ /* 0x000fe200078e0010 */
[----:B------:R-:W-:-:S03]  /*06f0*/  LEA.HI.X.SX32 R19, R19, R12, 0x1, P1 ;  /* 0x0000000c13137211 */ /* 0x000fc600008f0eff */
[----:B------:R-:W-:Y:S01]  /*0700*/  IMAD R23, R23, -0x33333333, RZ ;  /* 0xcccccccd17177824 */ /* 0x000fe200078e02ff */
[----:B------:R-:W-:Y:S01]  /*0710*/  LOP3.LUT R24, R17, 0x5, RZ, 0x3c, !PT ;  /* 0x0000000511187812 */ /* 0x000fe200078e3cff */
[----:B------:R-:W-:Y:S01]  /*0720*/  IMAD R17, R22, R22, RZ ;  /* 0x0000001616117224 */ /* 0x000fe200078e02ff */
[----:B------:R-:W-:Y:S02]  /*0730*/  LOP3.LUT R25, R16, 0xe434e432, RZ, 0x3c, !PT ;  /* 0xe434e43210197812 */ /* 0x000fe400078e3cff */
[----:B------:R-:W-:Y:S01]  /*0740*/  SHF.L.W.U32.HI R23, R23, 0x1f, R23 ;  /* 0x0000001f17177819 */ /* 0x000fe20000010e17 */
[----:B------:R-:W-:Y:S01]  /*0750*/  IMAD R24, R24, -0x21131993, RZ ;  /* 0xdeece66d18187824 */ /* 0x000fe200078e02ff */
[----:B------:R-:W-:Y:S01]  /*0760*/  IADD3 R22, PT, PT, R22, 0x4, RZ ;  /* 0x0000000416167810 */ /* 0x000fe20007ffe0ff */
[----:B------:R-:W-:Y:S01]  /*0770*/  IMAD.WIDE.U32 R18, R17, 0x4307a7, R18 ;  /* 0x004307a711127825 */ /* 0x000fe200078e0012 */
[----:B------:R-:W-:-:S03]  /*0780*/  ISETP.GE.U32.AND P2, PT, R23, 0x1999999a, PT ;  /* 0x1999999a1700780c */ /* 0x000fc60003f46070 */
[C---:B------:R-:W-:Y:S02]  /*0790*/  IMAD R27, R25.reuse, 0x5, R24 ;  /* 0x00000005191b7824 */ /* 0x040fe400078e0218 */
[----:B------:R-:W-:Y:S01]  /*07a0*/  IMAD.WIDE.U32 R16, R25, -0x21131993, R14 ;  /* 0xdeece66d19107825 */ /* 0x000fe200078e000e */
[----:B------:R-:W-:Y:S02]  /*07b0*/  LOP3.LUT R25, R20, 0xe434e432, RZ, 0x3c, !PT ;  /* 0xe434e43214197812 */ /* 0x000fe400078e3cff */
[----:B------:R-:W-:Y:S02]  /*07c0*/  LOP3.LUT R20, R21, 0x5, RZ, 0x3c, !PT ;  /* 0x0000000515147812 */ /* 0x000fe400078e3cff */
[----:B------:R-:W-:Y:S02]  /*07d0*/  LOP3.LUT R21, R18, 0xe434e432, RZ, 0x3c, !PT ;  /* 0xe434e43212157812 */ /* 0x000fe400078e3cff */
[----:B------:R-:W-:Y:S01]  /*07e0*/  LOP3.LUT R18, R19, 0x5, RZ, 0x3c, !PT ;  /* 0x0000000513127812 */ /* 0x000fe200078e3cff */
[----:B------:R-:W-:Y:S01]  /*07f0*/  IMAD R20, R20, -0x21131993, RZ ;  /* 0xdeece66d14147824 */ /* 0x000fe200078e02ff */
[----:B------:R-:W-:-:S03]  /*0800*/  IADD3 R19, PT, PT, R17, R27, RZ ;  /* 0x0000001b11137210 */ /* 0x000fc60007ffe0ff */
[C---:B------:R-:W-:Y:S01]  /*0810*/  IMAD R27, R25.reuse, 0x5, R20 ;  /* 0x00000005191b7824 */ /* 0x040fe200078e0214 */
[----:B------:R-:W-:Y:S01]  /*0820*/  SHF.R.U64 R19, R16, 0x11, R19 ;  /* 0x0000001110137819 */ /* 0x000fe20000001213 */
[----:B------:R-:W-:-:S03]  /*0830*/  IMAD.WIDE.U32 R16, R25, -0x21131993, R14 ;  /* 0xdeece66d19107825 */ /* 0x000fc600078e000e */
[----:B------:R-:W-:Y:S01]  /*0840*/  LOP3.LUT R19, R19, 0x7fffffff, RZ, 0xc0, !PT ;  /* 0x7fffffff13137812 */ /* 0x000fe200078ec0ff */
[----:B------:R-:W-:Y:S02]  /*0850*/  IMAD R18, R18, -0x21131993, RZ ;  /* 0xdeece66d12127824 */ /* 0x000fe400078e02ff */
[----:B------:R-:W-:Y:S02]  /*0860*/  IMAD.IADD R17, R17, 0x1, R27 ;  /* 0x0000000111117824 */ /* 0x000fe400078e021b */
[----:B------:R-:W-:-:S03]  /*0870*/  IMAD.WIDE.U32 R14, R21, -0x21131993, R14 ;  /* 0xdeece66d150e7825 */ /* 0x000fc600078e000e */
[----:B------:R-:W-:Y:S01]  /*0880*/  SHF.R.U64 R16, R16, 0x11, R17 ;  /* 0x0000001110107819 */ /* 0x000fe20000001211 */
[----:B------:R-:W-:Y:S02]  /*0890*/  IMAD R21, R21, 0x5, R18 ;  /* 0x0000000515157824 */ /* 0x000fe400078e0212 */
[----:B------:R-:W-:Y:S02]  /*08a0*/  IMAD R19, R19, -0x33333333, RZ ;  /* 0xcccccccd13137824 */ /* 0x000fe400078e02ff */
[----:B------:R-:W-:Y:S01]  /*08b0*/  IMAD.IADD R17, R15, 0x1, R21 ;  /* 0x000000010f117824 */ /* 0x000fe200078e0215 */
[----:B------:R-:W-:Y:S01]  /*08c0*/  LOP3.LUT R15, R16, 0x7fffffff, RZ, 0xc0, !PT ;  /* 0x7fffffff100f7812 */ /* 0x000fe200078ec0ff */
[----:B------:R-:W-:Y:S01]  /*08d0*/  VIADD R16, R0, 0x1 ;  /* 0x0000000100107836 */ /* 0x000fe20000000000 */
[----:B------:R-:W-:Y:S02]  /*08e0*/  SHF.L.W.U32.HI R19, R19, 0x1f, R19 ;  /* 0x0000001f13137819 */ /* 0x000fe40000010e13 */
[----:B------:R-:W-:Y:S01]  /*08f0*/  SHF.R.U64 R14, R14, 0x11, R17 ;  /* 0x000000110e0e7819 */ /* 0x000fe20000001211 */
[----:B------:R-:W-:Y:S01]  /*0900*/  IMAD R15, R15, -0x33333333, RZ ;  /* 0xcccccccd0f0f7824 */ /* 0x000fe200078e02ff */
[----:B------:R-:W-:-:S02]  /*0910*/  ISETP.GE.U32.AND P1, PT, R19, 0x1999999a, PT ;  /* 0x1999999a1300780c */ /* 0x000fc40003f26070 */
[----:B------:R-:W-:Y:S02]  /*0920*/  LOP3.LUT R14, R14, 0x7fffffff, RZ, 0xc0, !PT ;  /* 0x7fffffff0e0e7812 */ /* 0x000fe400078ec0ff */
[----:B------:R-:W-:Y:S02]  /*0930*/  SHF.L.W.U32.HI R15, R15, 0x1f, R15 ;  /* 0x0000001f0f0f7819 */ /* 0x000fe40000010e0f */
[----:B------:R-:W-:Y:S01]  /*0940*/  @P2 IADD3 R16, PT, PT, R0, RZ, RZ ;  /* 0x000000ff00102210 */ /* 0x000fe20007ffe0ff */
[----:B------:R-:W-:Y:S01]  /*0950*/  IMAD R14, R14, -0x33333333, RZ ;  /* 0xcccccccd0e0e7824 */ /* 0x000fe200078e02ff */
[----:B------:R-:W-:-:S03]  /*0960*/  ISETP.GE.U32.AND P2, PT, R15, 0x1999999a, PT ;  /* 0x1999999a0f00780c */ /* 0x000fc60003f46070 */
[----:B------:R-:W-:Y:S01]  /*0970*/  VIADD R0, R16, 0x1 ;  /* 0x0000000110007836 */ /* 0x000fe20000000000 */
[----:B------:R-:W-:Y:S01]  /*0980*/  SHF.L.W.U32.HI R14, R14, 0x1f, R14 ;  /* 0x0000001f0e0e7819 */ /* 0x000fe20000010e0e */
[----:B------:R-:W-:-:S03]  /*0990*/  @P1 IMAD.MOV R0, RZ, RZ, R16 ;  /* 0x000000ffff001224 */ /* 0x000fc600078e0210 */
[----:B------:R-:W-:Y:S01]  /*09a0*/  ISETP.GE.U32.AND P1, PT, R14, 0x1999999a, PT ;  /* 0x1999999a0e00780c */ /* 0x000fe20003f26070 */
[----:B------:R-:W-:-:S04]  /*09b0*/  VIADD R14, R0, 0x1 ;  /* 0x00000001000e7836 */ /* 0x000fc80000000000 */
[----:B------:R-:W-:-:S05]  /*09c0*/  @P2 IADD3 R14, PT, PT, R0, RZ, RZ ;  /* 0x000000ff000e2210 */ /* 0x000fca0007ffe0ff */
[----:B------:R-:W-:-:S03]  /*09d0*/  VIADD R0, R14, 0x1 ;  /* 0x000000010e007836 */ /* 0x000fc60000000000 */
[----:B------:R-:W-:Y:S01]  /*09e0*/  @P1 IMAD.MOV R0, RZ, RZ, R14 ;  /* 0x000000ffff001224 */ /* 0x000fe200078e020e */
[----:B------:R-:W-:Y:S06]  /*09f0*/  BRA.U UP0, `(.L_x_3) ;  /* 0xfffffff900b87547 */ /* 0x000fec000b83ffff */
[----:B------:R-:W-:-:S05]  /*0a00*/  UMOV UR5, UR7 ;  /* 0x0000000700057c82 */ /* 0x000fca0008000000 */
.L_x_2:
[----:B------:R-:W-:-:S09]  /*0a10*/  UISETP.NE.AND UP0, UPT, UR12, URZ, UPT ;  /* 0x000000ff0c00728c */ /* 0x000fd2000bf05270 */
[----:B------:R-:W-:Y:S05]  /*0a20*/  BRA.U !UP0, `(.L_x_4) ;  /* 0x0000000508087547 */ /* 0x000fea000b800000 */
[----:B------:R-:W-:Y:S01]  /*0a30*/  VIADD R5, R9, UR5 ;  /* 0x0000000509057c36 */ /* 0x000fe20008000000 */
[----:B------:R-:W-:Y:S01]  /*0a40*/  UISETP.NE.AND UP0, UPT, UR12, 0x1, UPT ;  /* 0x000000010c00788c */ /* 0x000fe2000bf05270 */
[----:B------:R-:W-:Y:S02]  /*0a50*/  IMAD.MOV.U32 R14, RZ, RZ, 0xb ;  /* 0x0000000bff0e7424 */ /* 0x000fe400078e00ff */
[C---:B------:R-:W-:Y:S02]  /*0a60*/  IMAD R13, R5.reuse, 0x5f24f, RZ ;  /* 0x0005f24f050d7824 */ /* 0x040fe400078e02ff */
[----:B------:R-:W-:-:S03]  /*0a70*/  IMAD R15, R5, R5, RZ ;  /* 0x00000005050f7224 */ /* 0x000fc600078e02ff */
[----:B------:R-:W-:-:S04]  /*0a80*/  IADD3 R16, P1, PT, R13, R11, RZ ;  /* 0x0000000b0d107210 */ /* 0x000fc80007f3e0ff */
[----:B------:R-:W-:-:S03]  /*0a90*/  LEA.HI.X.SX32 R17, R13, R12, 0x1, P1 ;  /* 0x0000000c0d117211 */ /* 0x000fc600008f0eff */
[----:B------:R-:W-:Y:S01]  /*0aa0*/  IMAD.WIDE.U32 R16, R15, 0x4307a7, R16 ;  /* 0x004307a70f107825 */ /* 0x000fe200078e0010 */
[----:B------:R-:W-:-:S04]  /*0ab0*/  MOV R15, 0x0 ;  /* 0x00000000000f7802 */ /* 0x000fc80000000f00 */
[----:B------:R-:W-:Y:S02]  /*0ac0*/  LOP3.LUT R17, R17, 0x5, RZ, 0x3c, !PT ;  /* 0x0000000511117812 */ /* 0x000fe400078e3cff */
[----:B------:R-:W-:-:S03]  /*0ad0*/  LOP3.LUT R19, R16, 0xe434e432, RZ, 0x3c, !PT ;  /* 0xe434e43210137812 */ /* 0x000fc600078e3cff */
[----:B------:R-:W-:Y:S02]  /*0ae0*/  IMAD R18, R17, -0x21131993, RZ ;  /* 0xdeece66d11127824 */ /* 0x000fe400078e02ff */
[----:B------:R-:W-:-:S04]  /*0af0*/  IMAD.WIDE.U32 R16, R19, -0x21131993, R14 ;  /* 0xdeece66d13107825 */ /* 0x000fc800078e000e */
[----:B------:R-:W-:-:S04]  /*0b00*/  IMAD R19, R19, 0x5, R18 ;  /* 0x0000000513137824 */ /* 0x000fc800078e0212 */
[----:B------:R-:W-:-:S05]  /*0b10*/  IMAD.IADD R17, R17, 0x1, R19 ;  /* 0x0000000111117824 */ /* 0x000fca00078e0213 */
[----:B------:R-:W-:-:S04]  /*0b20*/  SHF.R.U64 R16, R16, 0x11, R17 ;  /* 0x0000001110107819 */ /* 0x000fc80000001211 */
[----:B------:R-:W-:-:S05]  /*0b30*/  LOP3.LUT R16, R16, 0x7fffffff, RZ, 0xc0, !PT ;  /* 0x7fffffff10107812 */ /* 0x000fca00078ec0ff */
[----:B------:R-:W-:-:S05]  /*0b40*/  IMAD R16, R16, -0x33333333, RZ ;  /* 0xcccccccd10107824 */ /* 0x000fca00078e02ff */
[----:B------:R-:W-:-:S04]  /*0b50*/  SHF.L.W.U32.HI R16, R16, 0x1f, R16 ;  /* 0x0000001f10107819 */ /* 0x000fc80000010e10 */
[----:B------:R-:W-:Y:S01]  /*0b60*/  ISETP.GE.U32.AND P1, PT, R16, 0x1999999a, PT ;  /* 0x1999999a1000780c */ /* 0x000fe20003f26070 */
[----:B------:R-:W-:-:S12]  /*0b70*/  VIADD R16, R0, 0x1 ;  /* 0x0000000100107836 */ /* 0x000fd80000000000 */
[----:B------:R-:W-:-:S05]  /*0b80*/  @P1 IMAD.MOV R16, RZ, RZ, R0 ;  /* 0x000000ffff101224 */ /* 0x000fca00078e0200 */
[----:B------:R-:W-:Y:S01]  /*0b90*/  MOV R0, R16 ;  /* 0x0000001000007202 */ /* 0x000fe20000000f00 */
[----:B------:R-:W-:Y:S06]  /*0ba0*/  BRA.U !UP0, `(.L_x_4) ;  /* 0x0000000108a87547 */ /* 0x000fec000b800000 */
[----:B------:R-:W-:Y:S01]  /*0bb0*/  VIADD R17, R13, 0x5f24f ;  /* 0x0005f24f0d117836 */ /* 0x000fe20000000000 */
[----:B------:R-:W-:Y:S01]  /*0bc0*/  UISETP.NE.AND UP0, UPT, UR12, 0x2, UPT ;  /* 0x000000020c00788c */ /* 0x000fe2000bf05270 */
[----:B------:R-:W-:-:S03]  /*0bd0*/  IMAD R18, R5, R5, R5 ;  /* 0x0000000505127224 */ /* 0x000fc600078e0205 */
[----:B------:R-:W-:Y:S02]  /*0be0*/  IADD3 R16, P1, PT, R17, R11, RZ ;  /* 0x0000000b11107210 */ /* 0x000fe40007f3e0ff */
[----:B------:R-:W-:Y:S02]  /*0bf0*/  IADD3 R19, PT, PT, R5, 0x1, R18 ;  /* 0x0000000105137810 */ /* 0x000fe40007ffe012 */
[----:B------:R-:W-:-:S03]  /*0c00*/  LEA.HI.X.SX32 R17, R17, R12, 0x1, P1 ;  /* 0x0000000c11117211 */ /* 0x000fc600008f0eff */
[----:B------:R-:W-:-:S05]  /*0c10*/  IMAD.WIDE.U32 R16, R19, 0x4307a7, R16 ;  /* 0x004307a713107825 */ /* 0x000fca00078e0010 */
        /* <DEDUP_REMOVED lines=12> */
[----:B------:R-:W-:-:S05]  /*0ce0*/  @P1 IADD3 R16, PT, PT, R0, RZ, RZ ;  /* 0x000000ff00101210 */ /* 0x000fca0007ffe0ff */
[----:B------:R-:W-:Y:S01]  /*0cf0*/  IMAD.MOV.U32 R0, RZ, RZ, R16 ;  /* 0x000000ffff007224 */ /* 0x000fe200078e0010 */
[----:B------:R-:W-:Y:S06]  /*0d00*/  BRA.U !UP0, `(.L_x_4) ;  /* 0x0000000108507547 */ /* 0x000fec000b800000 */
[----:B------:R-:W-:Y:S02]  /*0d10*/  VIADD R13, R13, 0xbe49e ;  /* 0x000be49e0d0d7836 */ /* 0x000fe40000000000 */
[----:B------:R-:W-:-:S03]  /*0d20*/  VIADD R5, R5, 0x2 ;  /* 0x0000000205057836 */ /* 0x000fc60000000000 */
[----:B------:R-:W-:-:S04]  /*0d30*/  IADD3 R16, P1, PT, R13, R11, RZ ;  /* 0x0000000b0d107210 */ /* 0x000fc80007f3e0ff */
[----:B------:R-:W-:Y:S01]  /*0d40*/  LEA.HI.X.SX32 R17, R13, R12, 0x1, P1 ;  /* 0x0000000c0d117211 */ /* 0x000fe200008f0eff */
[----:B------:R-:W-:-:S04]  /*0d50*/  IMAD R13, R5, R5, RZ ;  /* 0x00000005050d7224 */ /* 0x000fc800078e02ff */
[----:B------:R-:W-:-:S05]  /*0d60*/  IMAD.WIDE.U32 R12, R13, 0x4307a7, R16 ;  /* 0x004307a70d0c7825 */ /* 0x000fca00078e0010 */
[----:B------:R-:W-:Y:S02]  /*0d70*/  LOP3.LUT R5, R13, 0x5, RZ, 0x3c, !PT ;  /* 0x000000050d057812 */ /* 0x000fe400078e3cff */
[----:B------:R-:W-:-:S03]  /*0d80*/  LOP3.LUT R13, R12, 0xe434e432, RZ, 0x3c, !PT ;  /* 0xe434e4320c0d7812 */ /* 0x000fc600078e3cff */
[----:B------:R-:W-:Y:S02]  /*0d90*/  IMAD R12, R5, -0x21131993, RZ ;  /* 0xdeece66d050c7824 */ /* 0x000fe400078e02ff */
[----:B------:R-:W-:-:S04]  /*0da0*/  IMAD.WIDE.U32 R14, R13, -0x21131993, R14 ;  /* 0xdeece66d0d0e7825 */ /* 0x000fc800078e000e */
[----:B------:R-:W-:-:S05]  /*0db0*/  IMAD R5, R13, 0x5, R12 ;  /* 0x000000050d057824 */ /* 0x000fca00078e020c */
[----:B------:R-:W-:-:S04]  /*0dc0*/  IADD3 R5, PT, PT, R15, R5, RZ ;  /* 0x000000050f057210 */ /* 0x000fc80007ffe0ff */
[----:B------:R-:W-:-:S04]  /*0dd0*/  SHF.R.U64 R5, R14, 0x11, R5 ;  /* 0x000000110e057819 */ /* 0x000fc80000001205 */
[----:B------:R-:W-:-:S05]  /*0de0*/  LOP3.LUT R5, R5, 0x7fffffff, RZ, 0xc0, !PT ;  /* 0x7fffffff05057812 */ /* 0x000fca00078ec0ff */
[----:B------:R-:W-:-:S05]  /*0df0*/  IMAD R5, R5, -0x33333333, RZ ;  /* 0xcccccccd05057824 */ /* 0x000fca00078e02ff */
[----:B------:R-:W-:-:S04]  /*0e00*/  SHF.L.W.U32.HI R5, R5, 0x1f, R5 ;  /* 0x0000001f05057819 */ /* 0x000fc80000010e05 */
[----:B------:R-:W-:Y:S01]  /*0e10*/  ISETP.GE.U32.AND P1, PT, R5, 0x1999999a, PT ;  /* 0x1999999a0500780c */ /* 0x000fe20003f26070 */
[----:B------:R-:W-:-:S12]  /*0e20*/  VIADD R5, R0, 0x1 ;  /* 0x0000000100057836 */ /* 0x000fd80000000000 */
[----:B------:R-:W-:-:S04]  /*0e30*/  @P1 IMAD.MOV R5, RZ, RZ, R0 ;  /* 0x000000ffff051224 */ /* 0x000fc800078e0200 */
[----:B------:R-:W-:-:S07]  /*0e40*/  IMAD.MOV.U32 R0, RZ, RZ, R5 ;  /* 0x000000ffff007224 */ /* 0x000fce00078e0005 */
.L_x_4:
[----:B------:R-:W-:Y:S05]  /*0e50*/  @P0 BRA `(.L_x_5) ;  /* 0xfffffff400600947 */ /* 0x000fea000383ffff */
.L_x_1:
[----:B------:R-:W0:Y:S02]  /*0e60*/  LDC.64 R4, c[0x0][0x380] ;  /* 0x0000e000ff047b82 */ /* 0x000e240000000a00 */
[----:B0-----:R-:W2:Y:S02]  /*0e70*/  LDG.E R5, desc[UR14][R4.64+0x1bc] ;  /* 0x0001bc0e04057981 */ /* 0x001ea4000c1e1900 */
[----:B--2---:R-:W-:-:S13]  /*0e80*/  ISETP.GE.AND P0, PT, R0, R5, PT ;  /* 0x000000050000720c */ /* 0x004fda0003f06270 */
[----:B------:R-:W-:Y:S05]  /*0e90*/  @!P0 EXIT ;  /* 0x000000000000894d */ /* 0x000fea0003800000 */
[----:B------:R-:W-:Y:S01]  /*0ea0*/  MOV R12, 0x0 ;  /* 0x00000000000c7802 */ /* 0x000fe20000000f00 */
[----:B------:R-:W-:Y:S01]  /*0eb0*/  IMAD.SHL.U32 R11, R9, 0x10, RZ ;  /* 0x00000010090b7824 */ /* 0x000fe200078e00ff */
[----:B------:R-:W-:Y:S01]  /*0ec0*/  SHF.L.U32 R10, R8, 0x4, RZ ;  /* 0x00000004080a7819 */ /* 0x000fe200000006ff */
[----:B------:R0:W-:Y:S01]  /*0ed0*/  STL [R1+0x18], R0 ;  /* 0x0000180001007387 */ /* 0x0001e20000100800 */
[----:B------:R-:W1:Y:S01]  /*0ee0*/  LDCU.64 UR4, c[0x4][0x10] ;  /* 0x01000200ff0477ac */ /* 0x000e620008000a00 */
[----:B------:R-:W-:Y:S01]  /*0ef0*/  MOV R6, UR8 ;  /* 0x0000000800067c02 */ /* 0x000fe20008000f00 */
[----:B------:R-:W2:Y:S01]  /*0f00*/  LDC.64 R12, c[0x4][R12] ;  /* 0x010000000c0c7b82 */ /* 0x000ea20000000a00 */
[----:B------:R0:W-:Y:S01]  /*0f10*/  STL.64 [R1+0x8], R8 ;  /* 0x0000080801007387 */ /* 0x0001e20000100a00 */
[----:B------:R-:W-:-:S03]  /*0f20*/  IMAD.U32 R7, RZ, RZ, UR9 ;  /* 0x00000009ff077e24 */ /* 0x000fc6000f8e00ff */
[----:B------:R0:W-:Y:S04]  /*0f30*/  STL.64 [R1], R2 ;  /* 0x0000000201007387 */ /* 0x0001e80000100a00 */
[----:B------:R0:W-:Y:S01]  /*0f40*/  STL.64 [R1+0x10], R10 ;  /* 0x0000100a01007387 */ /* 0x0001e20000100a00 */
[----:B-1----:R-:W-:Y:S02]  /*0f50*/  IMAD.U32 R4, RZ, RZ, UR4 ;  /* 0x00000004ff047e24 */ /* 0x002fe4000f8e00ff */
[----:B------:R-:W-:-:S07]  /*0f60*/  IMAD.U32 R5, RZ, RZ, UR5 ;  /* 0x00000005ff057e24 */ /* 0x000fce000f8e00ff */
[----:B------:R-:W-:-:S07]  /*0f70*/  LEPC R20, `(.L_x_6) ;  /* 0x000000001014794e */ /* 0x000fce0000000000 */
[----:B0-2---:R-:W-:Y:S05]  /*0f80*/  CALL.ABS.NOINC R12 ;  /* 0x000000000c007343 */ /* 0x005fea0003c00000 */
.L_x_6:
[----:B------:R-:W-:Y:S05]  /*0f90*/  EXIT ;  /* 0x000000000000794d */ /* 0x000fea0003800000 */
.L_x_0:
[----:B------:R-:W2:Y:S02]  /*0fa0*/  LDG.E R0, desc[UR14][R6.64+0x38] ;  /* 0x0000380e06007981 */ /* 0x000ea4000c1e1900 */
[----:B--2---:R-:W-:-:S13]  /*0fb0*/  ISETP.GE.AND P0, PT, R0, 0x1, PT ;  /* 0x000000010000780c */ /* 0x004fda0003f06270 */
[----:B------:R-:W-:Y:S05]  /*0fc0*/  @!P0 BRA `(.L_x_7) ;  /* 0x0000000000988947 */ /* 0x000fea0003800000 */
[----:B------:R-:W0:Y:S01]  /*0fd0*/  LDC.64 R4, c[0x0][0x380] ;  /* 0x0000e000ff047b82 */ /* 0x000e220000000a00 */
[----:B------:R-:W-:-:S07]  /*0fe0*/  IMAD.MOV.U32 R7, RZ, RZ, RZ ;  /* 0x000000ffff077224 */ /* 0x000fce00078e00ff */
.L_x_8:
[----:B0-----:R-:W-:-:S05]  /*0ff0*/  IMAD.WIDE.U32 R10, R7, 0xc, R4 ;  /* 0x0000000c070a7825 */ /* 0x001fca00078e0004 */
[----:B------:R-:W2:Y:S04]  /*1000*/  LDG.E R13, desc[UR14][R10.64+0x3c] ;  /* 0x00003c0e0a0d7981 */ /* 0x000ea8000c1e1900 */
[----:B------:R-:W3:Y:S04]  /*1010*/  LDG.E R12, desc[UR14][R10.64+0x40] ;  /* 0x0000400e0a0c7981 */ /* 0x000ee8000c1e1900 */
[----:B------:R0:W4:Y:S01]  /*1020*/  LDG.E R6, desc[UR14][R10.64+0x44] ;  /* 0x0000440e0a067981 */ /* 0x000122000c1e1900 */
[----:B------:R-:W-:Y:S02]  /*1030*/  VIADD R7, R7, 0x1 ;  /* 0x0000000107077836 */ /* 0x000fe40000000000 */
[----:B--2---:R-:W-:-:S04]  /*1040*/  IMAD.IADD R13, R8, 0x1, R13 ;  /* 0x00000001080d7824 */ /* 0x004fc800078e020d */
[----:B------:R-:W-:Y:S01]  /*1050*/  IMAD R15, R13, R13, RZ ;  /* 0x0000000d0d0f7224 */ /* 0x000fe200078e02ff */
[----:B---3--:R-:W-:Y:S01]  /*1060*/  IADD3 R14, PT, PT, R9, R12, RZ ;  /* 0x0000000c090e7210 */ /* 0x008fe20007ffe0ff */
[----:B------:R-:W-:Y:S02]  /*1070*/  IMAD R13, R13, 0x5ac0db, RZ ;  /* 0x005ac0db0d0d7824 */ /* 0x000fe400078e02ff */
[----:B------:R-:W-:Y:S02]  /*1080*/  IMAD R15, R15, 0x4c1906, RZ ;  /* 0x004c19060f0f7824 */ /* 0x000fe400078e02ff */
[C---:B------:R-:W-:Y:S02]  /*1090*/  IMAD R16, R14.reuse, 0x5f24f, RZ ;  /* 0x0005f24f0e107824 */ /* 0x040fe400078e02ff */
[----:B0-----:R-:W-:Y:S01]  /*10a0*/  IMAD R11, R14, R14, RZ ;  /* 0x0000000e0e0b7224 */ /* 0x001fe200078e02ff */
[--C-:B------:R-:W-:Y:S02]  /*10b0*/  IADD3 R15, P0, P1, R15, R2, R13.reuse ;  /* 0x000000020f0f7210 */ /* 0x100fe4000791e00d */
[----:B------:R-:W-:-:S04]  /*10c0*/  SHF.R.S32.HI R13, RZ, 0x1f, R13 ;  /* 0x0000001fff0d7819 */ /* 0x000fc8000001140d */
[----:B------:R-:W-:Y:S02]  /*10d0*/  IADD3.X R13, PT, PT, RZ, R3, R13, P0, P1 ;  /* 0x00000003ff0d7210 */ /* 0x000fe400007e240d */
[----:B------:R-:W-:-:S04]  /*10e0*/  IADD3 R12, P0, PT, R16, R15, RZ ;  /* 0x0000000f100c7210 */ /* 0x000fc80007f1e0ff */
[----:B------:R-:W-:-:S03]  /*10f0*/  LEA.HI.X.SX32 R13, R16, R13, 0x1, P0 ;  /* 0x0000000d100d7211 */ /* 0x000fc600000f0eff */
[----:B------:R-:W-:-:S05]  /*1100*/  IMAD.WIDE.U32 R10, R11, 0x4307a7, R12 ;  /* 0x004307a70b0a7825 */ /* 0x000fca00078e000c */
[----:B------:R-:W-:Y:S01]  /*1110*/  LOP3.LUT R12, R11, 0x5, RZ, 0x3c, !PT ;  /* 0x000000050b0c7812 */ /* 0x000fe200078e3cff */
[----:B------:R-:W-:Y:S01]  /*1120*/  IMAD.MOV.U32 R11, RZ, RZ, 0x0 ;  /* 0x00000000ff0b7424 */ /* 0x000fe200078e00ff */
[----:B------:R-:W-:Y:S01]  /*1130*/  LOP3.LUT R13, R10, 0xe434e432, RZ, 0x3c, !PT ;  /* 0xe434e4320a0d7812 */ /* 0x000fe200078e3cff */
[----:B------:R-:W-:Y:S02]  /*1140*/  IMAD.MOV.U32 R10, RZ, RZ, 0xb ;  /* 0x0000000bff0a7424 */ /* 0x000fe400078e00ff */
        /* <DEDUP_REMOVED lines=8> */
[----:B------:R-:W-:-:S04]  /*11d0*/  ISETP.GE.U32.AND P0, PT, R10, 0x1999999a, PT ;  /* 0x1999999a0a00780c */ /* 0x000fc80003f06070 */
[----:B------:R-:W-:-:S04]  /*11e0*/  SEL R11, RZ, 0x1, P0 ;  /* 0x00000001ff0b7807 */ /* 0x000fc80000000000 */
[----:B----4-:R-:W-:-:S13]  /*11f0*/  ISETP.NE.AND P0, PT, R6, R11, PT ;  /* 0x0000000b0600720c */ /* 0x010fda0003f05270 */
[----:B------:R-:W-:Y:S05]  /*1200*/  @P0 EXIT ;  /* 0x000000000000094d */ /* 0x000fea0003800000 */
[----:B------:R-:W-:-:S13]  /*1210*/  ISETP.GE.AND P0, PT, R7, R0, PT ;  /* 0x000000000700720c */ /* 0x000fda0003f06270 */
[----:B------:R-:W-:Y:S05]  /*1220*/  @!P0 BRA `(.L_x_8) ;  /* 0xfffffffc00708947 */ /* 0x000fea000383ffff */
.L_x_7:
[----:B------:R-:W-:Y:S01]  /*1230*/  IMAD.SHL.U32 R10, R8, 0x10, RZ ;  /* 0x00000010080a7824 */ /* 0x000fe200078e00ff */
[----:B------:R-:W-:Y:S01]  /*1240*/  SHF.L.U32 R11, R9, 0x4, RZ ;  /* 0x00000004090b7819 */ /* 0x000fe200000006ff */
[----:B------:R0:W-:Y:S01]  /*1250*/  STL.64 [R1+0x8], R8 ;  /* 0x0000080801007387 */ /* 0x0001e20000100a00 */
[----:B------:R-:W-:Y:S01]  /*1260*/  MOV R0, 0x0 ;  /* 0x0000000000007802 */ /* 0x000fe20000000f00 */
[----:B------:R-:W1:Y:S01]  /*1270*/  LDCU.64 UR4, c[0x4][0x8] ;  /* 0x01000100ff0477ac */ /* 0x000e620008000a00 */
[----:B------:R-:W-:Y:S01]  /*1280*/  MOV R6, UR8 ;  /* 0x0000000800067c02 */ /* 0x000fe20008000f00 */
[----:B------:R0:W-:Y:S01]  /*1290*/  STL.64 [R1], R2 ;  /* 0x0000000201007387 */ /* 0x0001e20000100a00 */
[----:B------:R0:W2:Y:S01]  /*12a0*/  LDC.64 R12, c[0x4][R0] ;  /* 0x01000000000c7b82 */ /* 0x0000a20000000a00 */
[----:B------:R-:W-:Y:S02]  /*12b0*/  IMAD.U32 R7, RZ, RZ, UR9 ;  /* 0x00000009ff077e24 */ /* 0x000fe4000f8e00ff */
[----:B------:R0:W-:Y:S01]  /*12c0*/  STL.64 [R1+0x10], R10 ;  /* 0x0000100a01007387 */ /* 0x0001e20000100a00 */
[----:B-1----:R-:W-:-:S02]  /*12d0*/  IMAD.U32 R4, RZ, RZ, UR4 ;  /* 0x00000004ff047e24 */ /* 0x002fc4000f8e00ff */
[----:B0-----:R-:W-:-:S07]  /*12e0*/  IMAD.U32 R5, RZ, RZ, UR5 ;  /* 0x00000005ff057e24 */ /* 0x001fce000f8e00ff */
[----:B------:R-:W-:-:S07]  /*12f0*/  LEPC R20, `(.L_x_9) ;  /* 0x000000001014794e */ /* 0x000fce0000000000 */
[----:B--2---:R-:W-:Y:S05]  /*1300*/  CALL.ABS.NOINC R12 ;  /* 0x000000000c007343 */ /* 0x004fea0003c00000 */
.L_x_9:
[----:B------:R-:W-:Y:S05]  /*1310*/  EXIT ;  /* 0x000000000000794d */ /* 0x000fea0003800000 */
.L_x_10:
[----:B------:R-:W-:-:S00]  /*1320*/  BRA `(.L_x_10) ;  /* 0xfffffffc00fc7947 */ /* 0x000fc0000383ffff */
[----:B------:R-:W-:-:S00]  /*1330*/  NOP ;  /* 0x0000000000007918 */ /* 0x000fc00000000000 */
        /* <DEDUP_REMOVED lines=12> */
.L_x_11:


//--------------------- .nv.global.init           --------------------------
	.section	.nv.global.init,"aw",@progbits
.nv.global.init:
	.type		$str,@object
	.size		$str,($str$1 - $str)
$str:
        /*0000*/ 	.byte	0x20, 0x20, 0x20, 0x20, 0x28, 0x2b, 0x29, 0x20, 0x46, 0x6f, 0x75, 0x6e, 0x64, 0x20, 0x73, 0x65
        /*0010*/ 	.byte	0x65, 0x64, 0x20, 0x2d, 0x3e, 0x20, 0x25, 0x6c, 0x6c, 0x64, 0x20, 0x61, 0x74, 0x20, 0x28, 0x25
        /*0020*/ 	.byte	0x64, 0x2c, 0x20, 0x25, 0x64, 0x29, 0x20, 0x2f, 0x20, 0x28, 0x25, 0x64, 0x2c, 0x20, 0x25, 0x64
        /*0030*/ 	.byte	0x29, 0x07, 0x0a, 0x00
	.type		$str$1,@object
	.size		$str$1,(.L_1 - $str$1)
$str$1:
        /*0034*/ 	.byte	0x20, 0x20, 0x20, 0x20, 0x28, 0x2b, 0x29, 0x20, 0x46, 0x6f, 0x75, 0x6e, 0x64, 0x20, 0x73, 0x65
        /*0044*/ 	.byte	0x65, 0x64, 0x20, 0x2d, 0x3e, 0x20, 0x25, 0x6c, 0x6c, 0x64, 0x20, 0x61, 0x74, 0x20, 0x28, 0x25
        /*0054*/ 	.byte	0x64, 0x2c, 0x20, 0x25, 0x64, 0x29, 0x20, 0x2f, 0x20, 0x28, 0x25, 0x64, 0x2c, 0x20, 0x25, 0x64
        /*0064*/ 	.byte	0x29, 0x20, 0x77, 0x69, 0x74, 0x68, 0x20, 0x66, 0x72, 0x65, 0x71, 0x75, 0x65, 0x6e, 0x63, 0x79
        /*0074*/ 	.byte	0x20, 0x25, 0x64, 0x07, 0x0a, 0x00
.L_1:


//--------------------- .nv.shared.reserved.0     --------------------------
	.section	.nv.shared.reserved.0,"aw",@nobits
	.weak		__nv_reservedSMEM_offset_0_alias
	.size		__nv_reservedSMEM_offset_0_alias, 0, 64
	.other		__nv_reservedSMEM_offset_0_alias,@"STO_CUDA_RESERVED_SHARED STV_DEFAULT"
__nv_reservedSMEM_offset_0_alias:
	.zero		0
	.zero		64


//--------------------- .nv.constant0._Z10deviceTaskP12sfDataStruct --------------------------
	.section	.nv.constant0._Z10deviceTaskP12sfDataStruct,"a",@progbits
	.sectionflags	@""
	.align	4
.nv.constant0._Z10deviceTaskP12sfDataStruct:
	.zero		904


//--------------------- SYMBOLS --------------------------

	.type		.nv.reservedSmem.offset0,@object
	.size		.nv.reservedSmem.offset0,0x4
	.type		vprintf,@function
